//
// Generated by NVIDIA NVVM Compiler
//
// Compiler Build ID: CL-36424714
// Cuda compilation tools, release 13.0, V13.0.88
// Based on NVVM 20.0.0
//

.version 9.0
.target sm_100
.address_size 64

	// .globl	_Z13staticReversePii
.extern .shared .align 16 .b8 s[];

.visible .entry _Z13staticReversePii(
	.param .u64 .ptr .align 1 _Z13staticReversePii_param_0,
	.param .u32 _Z13staticReversePii_param_1
)
{
	.reg .pred 	%p<2>;
	.reg .b32 	%r<6>;
	.reg .b64 	%rd<5>;

	ld.param.u64 	%rd1, [_Z13staticReversePii_param_0];
	mov.u32 	%r1, %tid.x;
	setp.gt.u32 	%p1, %r1, 63;
	@%p1 bra 	$L__BB0_2;
	cvta.to.global.u64 	%rd2, %rd1;
	mul.wide.u32 	%rd3, %r1, 4;
	add.s64 	%rd4, %rd2, %rd3;
	ld.global.nc.u32 	%r2, [%rd4];
	shl.b32 	%r3, %r1, 2;
	mov.u32 	%r4, s;
	add.s32 	%r5, %r4, %r3;
	st.shared.u32 	[%r5], %r2;
$L__BB0_2:
	ret;

}
	// .globl	_Z15templateReverseIiEvPT_S0_
.visible .entry _Z15templateReverseIiEvPT_S0_(
	.param .u64 .ptr .align 1 _Z15templateReverseIiEvPT_S0__param_0,
	.param .u32 _Z15templateReverseIiEvPT_S0__param_1
)
{
	.reg .pred 	%p<2>;
	.reg .b32 	%r<6>;
	.reg .b64 	%rd<5>;

	ld.param.u64 	%rd1, [_Z15templateReverseIiEvPT_S0__param_0];
	mov.u32 	%r1, %tid.x;
	setp.gt.u32 	%p1, %r1, 63;
	@%p1 bra 	$L__BB1_2;
	cvta.to.global.u64 	%rd2, %rd1;
	mul.wide.u32 	%rd3, %r1, 4;
	add.s64 	%rd4, %rd2, %rd3;
	ld.global.nc.u32 	%r2, [%rd4];
	shl.b32 	%r3, %r1, 2;
	mov.u32 	%r4, s;
	add.s32 	%r5, %r4, %r3;
	st.shared.u32 	[%r5], %r2;
$L__BB1_2:
	ret;

}


// ===== COMPILED SASS (sm_100) =====

	.target	sm_100

	.elftype	@"ET_EXEC"


//--------------------- .note.nv.tkinfo           --------------------------
	.section	.note.nv.tkinfo,"",@"SHT_NOTE"
	.sectionflags	@"SHF_NOTE_NV_TKINFO"
	.tkinfo
        /*0018*/ 	.word	0x00000002
        /*0030*/ 	.string	""
        /*0030*/ 	.string	"ptxas"
        /*0030*/ 	.string	"Cuda compilation tools, release 13.0, V13.0.88"
        /*0030*/ 	.string	"Build cuda_13.0.r13.0/compiler.36424714_0"
        /*0030*/ 	.string	"-arch sm_100 -m 64 "



//--------------------- .note.nv.cuinfo           --------------------------
	.section	.note.nv.cuinfo,"",@"SHT_NOTE"
	.sectionflags	@"SHF_NOTE_NV_CUINFO"
        /*0018*/ 	.short	0x0002
        /*001a*/ 	.short	0x0064
        /*001c*/ 	.short	0x0082
	.zero		2


//--------------------- .nv.info                  --------------------------
	.section	.nv.info,"",@"SHT_CUDA_INFO"
	.align	4


	//----- nvinfo : EIATTR_REGCOUNT
	.align		4
        /*0000*/ 	.byte	0x04, 0x2f
        /*0002*/ 	.short	(.L_1 - .L_0)
	.align		4
.L_0:
        /*0004*/ 	.word	index@(_Z13staticReversePii)
        /*0008*/ 	.word	0x00000008


	//----- nvinfo : EIATTR_FRAME_SIZE
	.align		4
.L_1:
        /*000c*/ 	.byte	0x04, 0x11
        /*000e*/ 	.short	(.L_3 - .L_2)
	.align		4
.L_2:
        /*0010*/ 	.word	index@(_Z13staticReversePii)
        /*0014*/ 	.word	0x00000000


	//----- nvinfo : EIATTR_REGCOUNT
	.align		4
.L_3:
        /*0018*/ 	.byte	0x04, 0x2f
        /*001a*/ 	.short	(.L_5 - .L_4)
	.align		4
.L_4:
        /*001c*/ 	.word	index@(_Z15templateReverseIiEvPT_S0_)
        /*0020*/ 	.word	0x00000008


	//----- nvinfo : EIATTR_FRAME_SIZE
	.align		4
.L_5:
        /*0024*/ 	.byte	0x04, 0x11
        /*0026*/ 	.short	(.L_7 - .L_6)
	.align		4
.L_6:
        /*0028*/ 	.word	index@(_Z15templateReverseIiEvPT_S0_)
        /*002c*/ 	.word	0x00000000


	//----- nvinfo : EIATTR_MIN_STACK_SIZE
	.align		4
.L_7:
        /*0030*/ 	.byte	0x04, 0x12
        /*0032*/ 	.short	(.L_9 - .L_8)
	.align		4
.L_8:
        /*0034*/ 	.word	index@(_Z15templateReverseIiEvPT_S0_)
        /*0038*/ 	.word	0x00000000


	//----- nvinfo : EIATTR_MIN_STACK_SIZE
	.align		4
.L_9:
        /*003c*/ 	.byte	0x04, 0x12
        /*003e*/ 	.short	(.L_11 - .L_10)
	.align		4
.L_10:
        /*0040*/ 	.word	index@(_Z13staticReversePii)
        /*0044*/ 	.word	0x00000000
.L_11:


//--------------------- .nv.compat                --------------------------
	.section	.nv.compat,"",@"SHT_CUDA_COMPAT_INFO"
	.align	4
        /*0000*/ 	.byte	0x02, 0x09, 0x00, 0x00, 0x02, 0x02, 0x01, 0x00, 0x02, 0x05, 0x05, 0x00, 0x03, 0x07, 0x01, 0x01
        /*0010*/ 	.byte	0x02, 0x03, 0x00, 0x00, 0x02, 0x06, 0x01, 0x00, 0x04, 0x0b, 0x08, 0x00, 0x09, 0x00, 0x00, 0x00
        /*0020*/ 	.byte	0x00, 0x00, 0x00, 0x00


//--------------------- .nv.info._Z15templateReverseIiEvPT_S0_ --------------------------
	.section	.nv.info._Z15templateReverseIiEvPT_S0_,"",@"SHT_CUDA_INFO"
	.sectionflags	@""
	.align	4


	//----- nvinfo : EIATTR_CUDA_API_VERSION
	.align		4
        /*0000*/ 	.byte	0x04, 0x37
        /*0002*/ 	.short	(.L_13 - .L_12)
.L_12:
        /*0004*/ 	.word	0x00000082


	//----- nvinfo : EIATTR_KPARAM_INFO
	.align		4
.L_13:
        /*0008*/ 	.byte	0x04, 0x17
        /*000a*/ 	.short	(.L_15 - .L_14)
.L_14:
        /*000c*/ 	.word	0x00000000
        /*0010*/ 	.short	0x0001
        /*0012*/ 	.short	0x0008
        /*0014*/ 	.byte	0x00, 0xf0, 0x11, 0x00


	//----- nvinfo : EIATTR_KPARAM_INFO
	.align		4
.L_15:
        /*0018*/ 	.byte	0x04, 0x17
        /*001a*/ 	.short	(.L_17 - .L_16)
.L_16:
        /*001c*/ 	.word	0x00000000
        /*0020*/ 	.short	0x0000
        /*0022*/ 	.short	0x0000
        /*0024*/ 	.byte	0x00, 0xf5, 0x21, 0x00


	//----- nvinfo : EIATTR_SPARSE_MMA_MASK
	.align		4
.L_17:
        /*0028*/ 	.byte	0x03, 0x50
        /*002a*/ 	.short	0x0000


	//----- nvinfo : EIATTR_MAXREG_COUNT
	.align		4
        /*002c*/ 	.byte	0x03, 0x1b
        /*002e*/ 	.short	0x00ff


	//----- nvinfo : EIATTR_MERCURY_ISA_VERSION
	.align		4
        /*0030*/ 	.byte	0x03, 0x5f
        /*0032*/ 	.short	0x0101


	//----- nvinfo : EIATTR_VRC_CTA_INIT_COUNT
	.align		4
        /*0034*/ 	.byte	0x02, 0x4a
	.zero		1
	.zero		1


	//----- nvinfo : EIATTR_EXIT_INSTR_OFFSETS
	.align		4
        /*0038*/ 	.byte	0x04, 0x1c
        /*003a*/ 	.short	(.L_19 - .L_18)


	//   ....[0]....
.L_18:
        /*003c*/ 	.word	0x00000030


	//   ....[1]....
        /*0040*/ 	.word	0x000000d0


	//----- nvinfo : EIATTR_CBANK_PARAM_SIZE
	.align		4
.L_19:
        /*0044*/ 	.byte	0x03, 0x19
        /*0046*/ 	.short	0x000c


	//----- nvinfo : EIATTR_PARAM_CBANK
	.align		4
        /*0048*/ 	.byte	0x04, 0x0a
        /*004a*/ 	.short	(.L_21 - .L_20)
	.align		4
.L_20:
        /*004c*/ 	.word	index@(.nv.constant0._Z15templateReverseIiEvPT_S0_)
        /*0050*/ 	.short	0x0380
        /*0052*/ 	.short	0x000c


	//----- nvinfo : EIATTR_SW_WAR
	.align		4
.L_21:
        /*0054*/ 	.byte	0x04, 0x36
        /*0056*/ 	.short	(.L_23 - .L_22)
.L_22:
        /*0058*/ 	.word	0x00000008
.L_23:


//--------------------- .nv.info._Z13staticReversePii --------------------------
	.section	.nv.info._Z13staticReversePii,"",@"SHT_CUDA_INFO"
	.sectionflags	@""
	.align	4


	//----- nvinfo : EIATTR_CUDA_API_VERSION
	.align		4
        /*0000*/ 	.byte	0x04, 0x37
        /*0002*/ 	.short	(.L_25 - .L_24)
.L_24:
        /*0004*/ 	.word	0x00000082


	//----- nvinfo : EIATTR_KPARAM_INFO
	.align		4
.L_25:
        /*0008*/ 	.byte	0x04, 0x17
        /*000a*/ 	.short	(.L_27 - .L_26)
.L_26:
        /*000c*/ 	.word	0x00000000
        /*0010*/ 	.short	0x0001
        /*0012*/ 	.short	0x0008
        /*0014*/ 	.byte	0x00, 0xf0, 0x11, 0x00


	//----- nvinfo : EIATTR_KPARAM_INFO
	.align		4
.L_27:
        /*0018*/ 	.byte	0x04, 0x17
        /*001a*/ 	.short	(.L_29 - .L_28)
.L_28:
        /*001c*/ 	.word	0x00000000
        /*0020*/ 	.short	0x0000
        /*0022*/ 	.short	0x0000
        /*0024*/ 	.byte	0x00, 0xf5, 0x21, 0x00


	//----- nvinfo : EIATTR_SPARSE_MMA_MASK
	.align		4
.L_29:
        /*0028*/ 	.byte	0x03, 0x50
        /*002a*/ 	.short	0x0000


	//----- nvinfo : EIATTR_MAXREG_COUNT
	.align		4
        /*002c*/ 	.byte	0x03, 0x1b
        /*002e*/ 	.short	0x00ff


	//----- nvinfo : EIATTR_MERCURY_ISA_VERSION
	.align		4
        /*0030*/ 	.byte	0x03, 0x5f
        /*0032*/ 	.short	0x0101


	//----- nvinfo : EIATTR_VRC_CTA_INIT_COUNT
	.align		4
        /*0034*/ 	.byte	0x02, 0x4a
	.zero		1
	.zero		1


	//----- nvinfo : EIATTR_EXIT_INSTR_OFFSETS
	.align		4
        /*0038*/ 	.byte	0x04, 0x1c
        /*003a*/ 	.short	(.L_31 - .L_30)


	//   ....[0]....
.L_30:
        /*003c*/ 	.word	0x00000030


	//   ....[1]....
        /*0040*/ 	.word	0x000000d0


	//----- nvinfo : EIATTR_CBANK_PARAM_SIZE
	.align		4
.L_31:
        /*0044*/ 	.byte	0x03, 0x19
        /*0046*/ 	.short	0x000c


	//----- nvinfo : EIATTR_PARAM_CBANK
	.align		4
        /*0048*/ 	.byte	0x04, 0x0a
        /*004a*/ 	.short	(.L_33 - .L_32)
	.align		4
.L_32:
        /*004c*/ 	.word	index@(.nv.constant0._Z13staticReversePii)
        /*0050*/ 	.short	0x0380
        /*0052*/ 	.short	0x000c


	//----- nvinfo : EIATTR_SW_WAR
	.align		4
.L_33:
        /*0054*/ 	.byte	0x04, 0x36
        /*0056*/ 	.short	(.L_35 - .L_34)
.L_34:
        /*0058*/ 	.word	0x00000008
.L_35:


//--------------------- .nv.callgraph             --------------------------
	.section	.nv.callgraph,"",@"SHT_CUDA_CALLGRAPH"
	.align	4
	.sectionentsize	8
	.align		4
        /*0000*/ 	.word	0x00000000
	.align		4
        /*0004*/ 	.word	0xffffffff
	.align		4
        /*0008*/ 	.word	0x00000000
	.align		4
        /*000c*/ 	.word	0xfffffffe
	.align		4
        /*0010*/ 	.word	0x00000000
	.align		4
        /*0014*/ 	.word	0xfffffffd
	.align		4
        /*0018*/ 	.word	0x00000000
	.align		4
        /*001c*/ 	.word	0xfffffffc


//--------------------- .text._Z15templateReverseIiEvPT_S0_ --------------------------
	.section	.text._Z15templateReverseIiEvPT_S0_,"ax",@progbits
	.align	128
        .global         _Z15templateReverseIiEvPT_S0_
        .type           _Z15templateReverseIiEvPT_S0_,@function
        .size           _Z15templateReverseIiEvPT_S0_,(.L_x_2 - _Z15templateReverseIiEvPT_S0_)
        .other          _Z15templateReverseIiEvPT_S0_,@"STO_CUDA_ENTRY STV_DEFAULT"
_Z15templateReverseIiEvPT_S0_:
.text._Z15templateReverseIiEvPT_S0_:
[----:B------:R-:W-:Y:S01]  /*0000*/  LDC R1, c[0x0][0x37c] ;  /* 0x0000df00ff017b82 */ /* 0x000fe20000000800 */
[----:B------:R-:W0:Y:S02]  /*0010*/  S2R R5, SR_TID.X ;  /* 0x0000000000057919 */ /* 0x000e240000002100 */
[----:B0-----:R-:W-:-:S13]  /*0020*/  ISETP.GT.U32.AND P0, PT, R5, 0x3f, PT ;  /* 0x0000003f0500780c */ /* 0x001fda0003f04070 */
[----:B------:R-:W-:Y:S05]  /*0030*/  @P0 EXIT ;  /* 0x000000000000094d */ /* 0x000fea0003800000 */
[----:B------:R-:W0:Y:S01]  /*0040*/  LDC.64 R2, c[0x0][0x380] ;  /* 0x0000e000ff027b82 */ /* 0x000e220000000a00 */
[----:B------:R-:W1:Y:S01]  /*0050*/  LDCU.64 UR4, c[0x0][0x358] ;  /* 0x00006b00ff0477ac */ /* 0x000e620008000a00 */
[----:B0-----:R-:W-:-:S06]  /*0060*/  IMAD.WIDE.U32 R2, R5, 0x4, R2 ;  /* 0x0000000405027825 */ /* 0x001fcc00078e0002 */
[----:B-1----:R-:W2:Y:S01]  /*0070*/  LDG.E.CONSTANT R2, desc[UR4][R2.64] ;  /* 0x0000000402027981 */ /* 0x002ea2000c1e9900 */
[----:B------:R-:W0:Y:S01]  /*0080*/  S2UR UR5, SR_CgaCtaId ;  /* 0x00000000000579c3 */ /* 0x000e220000008800 */
[----:B------:R-:W-:Y:S02]  /*0090*/  UMOV UR4, 0x400 ;  /* 0x0000040000047882 */ /* 0x000fe40000000000 */
[----:B0-----:R-:W-:-:S06]  /*00a0*/  ULEA UR4, UR5, UR4, 0x18 ;  /* 0x0000000405047291 */ /* 0x001fcc000f8ec0ff */
[----:B------:R-:W-:-:S05]  /*00b0*/  LEA R5, R5, UR4, 0x2 ;  /* 0x0000000405057c11 */ /* 0x000fca000f8e10ff */
[----:B--2---:R-:W-:Y:S01]  /*00c0*/  STS [R5], R2 ;  /* 0x0000000205007388 */ /* 0x004fe20000000800 */
[----:B------:R-:W-:Y:S05]  /*00d0*/  EXIT ;  /* 0x000000000000794d */ /* 0x000fea0003800000 */
.L_x_0:
[----:B------:R-:W-:-:S00]  /*00e0*/  BRA `(.L_x_0) ;  /* 0xfffffffc00fc7947 */ /* 0x000fc0000383ffff */
[----:B------:R-:W-:-:S00]  /*00f0*/  NOP ;  /* 0x0000000000007918 */ /* 0x000fc00000000000 */
        /* <DEDUP_REMOVED lines=8> */
.L_x_2:


//--------------------- .text._Z13staticReversePii --------------------------
	.section	.text._Z13staticReversePii,"ax",@progbits
	.align	128
        .global         _Z13staticReversePii
        .type           _Z13staticReversePii,@function
        .size           _Z13staticReversePii,(.L_x_3 - _Z13staticReversePii)
        .other          _Z13staticReversePii,@"STO_CUDA_ENTRY STV_DEFAULT"
_Z13staticReversePii:
.text._Z13staticReversePii:
        /* <DEDUP_REMOVED lines=14> */
.L_x_1:
        /* <DEDUP_REMOVED lines=10> */
.L_x_3:


//--------------------- .nv.shared._Z15templateReverseIiEvPT_S0_ --------------------------
	.section	.nv.shared._Z15templateReverseIiEvPT_S0_,"aw",@nobits
	.sectionflags	@""
	.align	16
	.zero		1024


//--------------------- .nv.shared.reserved.0     --------------------------
	.section	.nv.shared.reserved.0,"aw",@nobits
	.weak		__nv_reservedSMEM_offset_0_alias
	.size		__nv_reservedSMEM_offset_0_alias, 0, 64
	.other		__nv_reservedSMEM_offset_0_alias,@"STO_CUDA_RESERVED_SHARED STV_DEFAULT"
__nv_reservedSMEM_offset_0_alias:
	.zero		0
	.zero		64


//--------------------- .nv.shared._Z13staticReversePii --------------------------
	.section	.nv.shared._Z13staticReversePii,"aw",@nobits
	.sectionflags	@""
	.align	16
	.zero		1024


//--------------------- .nv.constant0._Z15templateReverseIiEvPT_S0_ --------------------------
	.section	.nv.constant0._Z15templateReverseIiEvPT_S0_,"a",@progbits
	.sectionflags	@""
	.align	4
.nv.constant0._Z15templateReverseIiEvPT_S0_:
	.zero		908


//--------------------- .nv.constant0._Z13staticReversePii --------------------------
	.section	.nv.constant0._Z13staticReversePii,"a",@progbits
	.sectionflags	@""
	.align	4
.nv.constant0._Z13staticReversePii:
	.zero		908


//--------------------- SYMBOLS --------------------------

	.type		.nv.reservedSmem.offset0,@object
	.size		.nv.reservedSmem.offset0,0x4
	.type		.nv.reservedSmem.cap,@object
	.size		.nv.reservedSmem.cap,0x4
